//
// Generated by NVIDIA NVVM Compiler
//
// Compiler Build ID: CL-36424714
// Cuda compilation tools, release 13.0, V13.0.88
// Based on NVVM 20.0.0
//

.version 9.0
.target sm_100
.address_size 64

	// .globl	_Z14encrypt_kernelPKcS0_Pcii

.visible .entry _Z14encrypt_kernelPKcS0_Pcii(
	.param .u64 .ptr .align 1 _Z14encrypt_kernelPKcS0_Pcii_param_0,
	.param .u64 .ptr .align 1 _Z14encrypt_kernelPKcS0_Pcii_param_1,
	.param .u64 .ptr .align 1 _Z14encrypt_kernelPKcS0_Pcii_param_2,
	.param .u32 _Z14encrypt_kernelPKcS0_Pcii_param_3,
	.param .u32 _Z14encrypt_kernelPKcS0_Pcii_param_4
)
{
	.reg .pred 	%p<4>;
	.reg .b16 	%rs<26>;
	.reg .b32 	%r<17>;
	.reg .b64 	%rd<15>;

	ld.param.u64 	%rd2, [_Z14encrypt_kernelPKcS0_Pcii_param_0];
	ld.param.u64 	%rd4, [_Z14encrypt_kernelPKcS0_Pcii_param_1];
	ld.param.u64 	%rd3, [_Z14encrypt_kernelPKcS0_Pcii_param_2];
	ld.param.u32 	%r3, [_Z14encrypt_kernelPKcS0_Pcii_param_3];
	ld.param.u32 	%r2, [_Z14encrypt_kernelPKcS0_Pcii_param_4];
	cvta.to.global.u64 	%rd1, %rd4;
	mov.u32 	%r4, %ctaid.x;
	mov.u32 	%r5, %ntid.x;
	mov.u32 	%r6, %tid.x;
	mad.lo.s32 	%r1, %r4, %r5, %r6;
	setp.ge.s32 	%p1, %r1, %r3;
	@%p1 bra 	$L__BB0_6;
	cvta.to.global.u64 	%rd5, %rd2;
	cvt.s64.s32 	%rd6, %r1;
	add.s64 	%rd7, %rd5, %rd6;
	ld.global.u8 	%rs25, [%rd7];
	add.s16 	%rs5, %rs25, -97;
	and.b16  	%rs6, %rs5, 255;
	setp.gt.u16 	%p2, %rs6, 25;
	@%p2 bra 	$L__BB0_3;
	rem.s32 	%r12, %r1, %r2;
	cvt.s64.s32 	%rd10, %r12;
	add.s64 	%rd11, %rd1, %rd10;
	ld.global.s8 	%r13, [%rd11];
	cvt.u32.u16 	%r14, %rs25;
	and.b32  	%r15, %r14, 255;
	add.s32 	%r16, %r13, %r15;
	cvt.u16.u32 	%rs17, %r16;
	add.s16 	%rs18, %rs17, -194;
	mul.hi.s16 	%rs19, %rs18, 20165;
	shr.u16 	%rs20, %rs19, 15;
	shr.s16 	%rs21, %rs19, 3;
	add.s16 	%rs22, %rs21, %rs20;
	mul.lo.s16 	%rs23, %rs22, 26;
	sub.s16 	%rs24, %rs18, %rs23;
	add.s16 	%rs25, %rs24, 97;
	bra.uni 	$L__BB0_5;
$L__BB0_3:
	add.s16 	%rs7, %rs25, -65;
	and.b16  	%rs8, %rs7, 255;
	setp.gt.u16 	%p3, %rs8, 25;
	@%p3 bra 	$L__BB0_5;
	rem.s32 	%r7, %r1, %r2;
	cvt.s64.s32 	%rd8, %r7;
	add.s64 	%rd9, %rd1, %rd8;
	ld.global.s8 	%r8, [%rd9];
	cvt.u32.u16 	%r9, %rs25;
	and.b32  	%r10, %r9, 255;
	add.s32 	%r11, %r8, %r10;
	cvt.u16.u32 	%rs9, %r11;
	add.s16 	%rs10, %rs9, -162;
	mul.hi.s16 	%rs11, %rs10, 20165;
	shr.u16 	%rs12, %rs11, 15;
	shr.s16 	%rs13, %rs11, 3;
	add.s16 	%rs14, %rs13, %rs12;
	mul.lo.s16 	%rs15, %rs14, 26;
	sub.s16 	%rs16, %rs10, %rs15;
	add.s16 	%rs25, %rs16, 65;
$L__BB0_5:
	cvta.to.global.u64 	%rd13, %rd3;
	add.s64 	%rd14, %rd13, %rd6;
	st.global.u8 	[%rd14], %rs25;
$L__BB0_6:
	ret;

}


// ===== COMPILED SASS (sm_100) =====

	.target	sm_100

	.elftype	@"ET_EXEC"


//--------------------- .note.nv.tkinfo           --------------------------
	.section	.note.nv.tkinfo,"",@"SHT_NOTE"
	.sectionflags	@"SHF_NOTE_NV_TKINFO"
	.tkinfo
        /*0018*/ 	.word	0x00000002
        /*0030*/ 	.string	""
        /*0030*/ 	.string	"ptxas"
        /*0030*/ 	.string	"Cuda compilation tools, release 13.0, V13.0.88"
        /*0030*/ 	.string	"Build cuda_13.0.r13.0/compiler.36424714_0"
        /*0030*/ 	.string	"-arch sm_100 -m 64 "



//--------------------- .note.nv.cuinfo           --------------------------
	.section	.note.nv.cuinfo,"",@"SHT_NOTE"
	.sectionflags	@"SHF_NOTE_NV_CUINFO"
        /*0018*/ 	.short	0x0002
        /*001a*/ 	.short	0x0064
        /*001c*/ 	.short	0x0082
	.zero		2


//--------------------- .nv.info                  --------------------------
	.section	.nv.info,"",@"SHT_CUDA_INFO"
	.align	4


	//----- nvinfo : EIATTR_REGCOUNT
	.align		4
        /*0000*/ 	.byte	0x04, 0x2f
        /*0002*/ 	.short	(.L_1 - .L_0)
	.align		4
.L_0:
        /*0004*/ 	.word	index@(_Z14encrypt_kernelPKcS0_Pcii)
        /*0008*/ 	.word	0x0000000d


	//----- nvinfo : EIATTR_FRAME_SIZE
	.align		4
.L_1:
        /*000c*/ 	.byte	0x04, 0x11
        /*000e*/ 	.short	(.L_3 - .L_2)
	.align		4
.L_2:
        /*0010*/ 	.word	index@(_Z14encrypt_kernelPKcS0_Pcii)
        /*0014*/ 	.word	0x00000000


	//----- nvinfo : EIATTR_MIN_STACK_SIZE
	.align		4
.L_3:
        /*0018*/ 	.byte	0x04, 0x12
        /*001a*/ 	.short	(.L_5 - .L_4)
	.align		4
.L_4:
        /*001c*/ 	.word	index@(_Z14encrypt_kernelPKcS0_Pcii)
        /*0020*/ 	.word	0x00000000
.L_5:


//--------------------- .nv.compat                --------------------------
	.section	.nv.compat,"",@"SHT_CUDA_COMPAT_INFO"
	.align	4
        /*0000*/ 	.byte	0x02, 0x09, 0x00, 0x00, 0x02, 0x02, 0x01, 0x00, 0x02, 0x05, 0x05, 0x00, 0x03, 0x07, 0x01, 0x01
        /*0010*/ 	.byte	0x02, 0x03, 0x00, 0x00, 0x02, 0x06, 0x01, 0x00, 0x04, 0x0b, 0x08, 0x00, 0x09, 0x00, 0x00, 0x00
        /*0020*/ 	.byte	0x00, 0x00, 0x00, 0x00


//--------------------- .nv.info._Z14encrypt_kernelPKcS0_Pcii --------------------------
	.section	.nv.info._Z14encrypt_kernelPKcS0_Pcii,"",@"SHT_CUDA_INFO"
	.sectionflags	@""
	.align	4


	//----- nvinfo : EIATTR_CUDA_API_VERSION
	.align		4
        /*0000*/ 	.byte	0x04, 0x37
        /*0002*/ 	.short	(.L_7 - .L_6)
.L_6:
        /*0004*/ 	.word	0x00000082


	//----- nvinfo : EIATTR_KPARAM_INFO
	.align		4
.L_7:
        /*0008*/ 	.byte	0x04, 0x17
        /*000a*/ 	.short	(.L_9 - .L_8)
.L_8:
        /*000c*/ 	.word	0x00000000
        /*0010*/ 	.short	0x0004
        /*0012*/ 	.short	0x001c
        /*0014*/ 	.byte	0x00, 0xf0, 0x11, 0x00


	//----- nvinfo : EIATTR_KPARAM_INFO
	.align		4
.L_9:
        /*0018*/ 	.byte	0x04, 0x17
        /*001a*/ 	.short	(.L_11 - .L_10)
.L_10:
        /*001c*/ 	.word	0x00000000
        /*0020*/ 	.short	0x0003
        /*0022*/ 	.short	0x0018
        /*0024*/ 	.byte	0x00, 0xf0, 0x11, 0x00


	//----- nvinfo : EIATTR_KPARAM_INFO
	.align		4
.L_11:
        /*0028*/ 	.byte	0x04, 0x17
        /*002a*/ 	.short	(.L_13 - .L_12)
.L_12:
        /*002c*/ 	.word	0x00000000
        /*0030*/ 	.short	0x0002
        /*0032*/ 	.short	0x0010
        /*0034*/ 	.byte	0x00, 0xf5, 0x21, 0x00


	//----- nvinfo : EIATTR_KPARAM_INFO
	.align		4
.L_13:
        /*0038*/ 	.byte	0x04, 0x17
        /*003a*/ 	.short	(.L_15 - .L_14)
.L_14:
        /*003c*/ 	.word	0x00000000
        /*0040*/ 	.short	0x0001
        /*0042*/ 	.short	0x0008
        /*0044*/ 	.byte	0x00, 0xf5, 0x21, 0x00


	//----- nvinfo : EIATTR_KPARAM_INFO
	.align		4
.L_15:
        /*0048*/ 	.byte	0x04, 0x17
        /*004a*/ 	.short	(.L_17 - .L_16)
.L_16:
        /*004c*/ 	.word	0x00000000
        /*0050*/ 	.short	0x0000
        /*0052*/ 	.short	0x0000
        /*0054*/ 	.byte	0x00, 0xf5, 0x21, 0x00


	//----- nvinfo : EIATTR_SPARSE_MMA_MASK
	.align		4
.L_17:
        /*0058*/ 	.byte	0x03, 0x50
        /*005a*/ 	.short	0x0000


	//----- nvinfo : EIATTR_MAXREG_COUNT
	.align		4
        /*005c*/ 	.byte	0x03, 0x1b
        /*005e*/ 	.short	0x00ff


	//----- nvinfo : EIATTR_MERCURY_ISA_VERSION
	.align		4
        /*0060*/ 	.byte	0x03, 0x5f
        /*0062*/ 	.short	0x0101


	//----- nvinfo : EIATTR_VRC_CTA_INIT_COUNT
	.align		4
        /*0064*/ 	.byte	0x02, 0x4a
	.zero		1
	.zero		1


	//----- nvinfo : EIATTR_EXIT_INSTR_OFFSETS
	.align		4
        /*0068*/ 	.byte	0x04, 0x1c
        /*006a*/ 	.short	(.L_19 - .L_18)


	//   ....[0]....
.L_18:
        /*006c*/ 	.word	0x00000070


	//   ....[1]....
        /*0070*/ 	.word	0x000006e0


	//----- nvinfo : EIATTR_CRS_STACK_SIZE
	.align		4
.L_19:
        /*0074*/ 	.byte	0x04, 0x1e
        /*0076*/ 	.short	(.L_21 - .L_20)
.L_20:
        /*0078*/ 	.word	0x00000000


	//----- nvinfo : EIATTR_CBANK_PARAM_SIZE
	.align		4
.L_21:
        /*007c*/ 	.byte	0x03, 0x19
        /*007e*/ 	.short	0x0020


	//----- nvinfo : EIATTR_PARAM_CBANK
	.align		4
        /*0080*/ 	.byte	0x04, 0x0a
        /*0082*/ 	.short	(.L_23 - .L_22)
	.align		4
.L_22:
        /*0084*/ 	.word	index@(.nv.constant0._Z14encrypt_kernelPKcS0_Pcii)
        /*0088*/ 	.short	0x0380
        /*008a*/ 	.short	0x0020


	//----- nvinfo : EIATTR_SW_WAR
	.align		4
.L_23:
        /*008c*/ 	.byte	0x04, 0x36
        /*008e*/ 	.short	(.L_25 - .L_24)
.L_24:
        /*0090*/ 	.word	0x00000008
.L_25:


//--------------------- .nv.callgraph             --------------------------
	.section	.nv.callgraph,"",@"SHT_CUDA_CALLGRAPH"
	.align	4
	.sectionentsize	8
	.align		4
        /*0000*/ 	.word	0x00000000
	.align		4
        /*0004*/ 	.word	0xffffffff
	.align		4
        /*0008*/ 	.word	0x00000000
	.align		4
        /*000c*/ 	.word	0xfffffffe
	.align		4
        /*0010*/ 	.word	0x00000000
	.align		4
        /*0014*/ 	.word	0xfffffffd
	.align		4
        /*0018*/ 	.word	0x00000000
	.align		4
        /*001c*/ 	.word	0xfffffffc


//--------------------- .text._Z14encrypt_kernelPKcS0_Pcii --------------------------
	.section	.text._Z14encrypt_kernelPKcS0_Pcii,"ax",@progbits
	.align	128
        .global         _Z14encrypt_kernelPKcS0_Pcii
        .type           _Z14encrypt_kernelPKcS0_Pcii,@function
        .size           _Z14encrypt_kernelPKcS0_Pcii,(.L_x_4 - _Z14encrypt_kernelPKcS0_Pcii)
        .other          _Z14encrypt_kernelPKcS0_Pcii,@"STO_CUDA_ENTRY STV_DEFAULT"
_Z14encrypt_kernelPKcS0_Pcii:
.text._Z14encrypt_kernelPKcS0_Pcii:
[----:B------:R-:W-:Y:S01]  /*0000*/  LDC R1, c[0x0][0x37c] ;  /* 0x0000df00ff017b82 */ /* 0x000fe20000000800 */
[----:B------:R-:W0:Y:S07]  /*0010*/  S2R R3, SR_TID.X ;  /* 0x0000000000037919 */ /* 0x000e2e0000002100 */
[----:B------:R-:W0:Y:S01]  /*0020*/  S2UR UR4, SR_CTAID.X ;  /* 0x00000000000479c3 */ /* 0x000e220000002500 */
[----:B------:R-:W1:Y:S07]  /*0030*/  LDCU UR5, c[0x0][0x398] ;  /* 0x00007300ff0577ac */ /* 0x000e6e0008000800 */
[----:B------:R-:W0:Y:S02]  /*0040*/  LDC R0, c[0x0][0x360] ;  /* 0x0000d800ff007b82 */ /* 0x000e240000000800 */
[----:B0-----:R-:W-:-:S05]  /*0050*/  IMAD R0, R0, UR4, R3 ;  /* 0x0000000400007c24 */ /* 0x001fca000f8e0203 */
[----:B-1----:R-:W-:-:S13]  /*0060*/  ISETP.GE.AND P0, PT, R0, UR5, PT ;  /* 0x0000000500007c0c */ /* 0x002fda000bf06270 */
[----:B------:R-:W-:Y:S05]  /*0070*/  @P0 EXIT ;  /* 0x000000000000094d */ /* 0x000fea0003800000 */
[----:B------:R-:W0:Y:S01]  /*0080*/  LDCU.64 UR6, c[0x0][0x380] ;  /* 0x00007000ff0677ac */ /* 0x000e220008000a00 */
[----:B------:R-:W-:Y:S01]  /*0090*/  SHF.R.S32.HI R6, RZ, 0x1f, R0 ;  /* 0x0000001fff067819 */ /* 0x000fe20000011400 */
[----:B------:R-:W1:Y:S01]  /*00a0*/  LDCU.64 UR4, c[0x0][0x358] ;  /* 0x00006b00ff0477ac */ /* 0x000e620008000a00 */
[----:B0-----:R-:W-:-:S04]  /*00b0*/  IADD3 R2, P0, PT, R0, UR6, RZ ;  /* 0x0000000600027c10 */ /* 0x001fc8000ff1e0ff */
[----:B------:R-:W-:-:S05]  /*00c0*/  IADD3.X R3, PT, PT, R6, UR7, RZ, P0, !PT ;  /* 0x0000000706037c10 */ /* 0x000fca00087fe4ff */
[----:B-1----:R-:W2:Y:S01]  /*00d0*/  LDG.E.U8 R2, desc[UR4][R2.64] ;  /* 0x0000000402027981 */ /* 0x002ea2000c1e1100 */
[----:B------:R-:W-:Y:S01]  /*00e0*/  BSSY.RECONVERGENT B0, `(.L_x_0) ;  /* 0x000005b000007945 */ /* 0x000fe20003800200 */
[----:B--2---:R-:W-:-:S05]  /*00f0*/  VIADD R4, R2, 0xffffff9f ;  /* 0xffffff9f02047836 */ /* 0x004fca0000000000 */
[----:B------:R-:W-:-:S04]  /*0100*/  LOP3.LUT R4, R4, 0xff, RZ, 0xc0, !PT ;  /* 0x000000ff04047812 */ /* 0x000fc800078ec0ff */
[----:B------:R-:W-:-:S13]  /*0110*/  ISETP.GT.U32.AND P0, PT, R4, 0x19, PT ;  /* 0x000000190400780c */ /* 0x000fda0003f04070 */
[----:B------:R-:W-:Y:S05]  /*0120*/  @P0 BRA `(.L_x_1) ;  /* 0x0000000000a80947 */ /* 0x000fea0003800000 */
[----:B------:R-:W0:Y:S01]  /*0130*/  LDC R10, c[0x0][0x39c] ;  /* 0x0000e700ff0a7b82 */ /* 0x000e220000000800 */
[----:B------:R-:W-:Y:S01]  /*0140*/  IABS R9, R0 ;  /* 0x0000000000097213 */ /* 0x000fe20000000000 */
[----:B------:R-:W1:Y:S01]  /*0150*/  LDCU.64 UR6, c[0x0][0x388] ;  /* 0x00007100ff0677ac */ /* 0x000e620008000a00 */
[----:B------:R-:W-:Y:S02]  /*0160*/  ISETP.GE.AND P2, PT, R0, RZ, PT ;  /* 0x000000ff0000720c */ /* 0x000fe40003f46270 */
[----:B0-----:R-:W-:-:S04]  /*0170*/  IABS R8, R10 ;  /* 0x0000000a00087213 */ /* 0x001fc80000000000 */
[----:B------:R-:W0:Y:S08]  /*0180*/  I2F.RP R3, R8 ;  /* 0x0000000800037306 */ /* 0x000e300000209400 */
[----:B0-----:R-:W0:Y:S02]  /*0190*/  MUFU.RCP R3, R3 ;  /* 0x0000000300037308 */ /* 0x001e240000001000 */
[----:B0-----:R-:W-:-:S06]  /*01a0*/  VIADD R4, R3, 0xffffffe ;  /* 0x0ffffffe03047836 */ /* 0x001fcc0000000000 */
[----:B------:R0:W2:Y:S02]  /*01b0*/  F2I.FTZ.U32.TRUNC.NTZ R5, R4 ;  /* 0x0000000400057305 */ /* 0x0000a4000021f000 */
[----:B0-----:R-:W-:Y:S02]  /*01c0*/  IMAD.MOV.U32 R4, RZ, RZ, RZ ;  /* 0x000000ffff047224 */ /* 0x001fe400078e00ff */
[----:B--2---:R-:W-:-:S04]  /*01d0*/  IMAD.MOV R7, RZ, RZ, -R5 ;  /* 0x000000ffff077224 */ /* 0x004fc800078e0a05 */
[----:B------:R-:W-:-:S04]  /*01e0*/  IMAD R7, R7, R8, RZ ;  /* 0x0000000807077224 */ /* 0x000fc800078e02ff */
[----:B------:R-:W-:-:S04]  /*01f0*/  IMAD.HI.U32 R5, R5, R7, R4 ;  /* 0x0000000705057227 */ /* 0x000fc800078e0004 */
[----:B------:R-:W-:-:S04]  /*0200*/  IMAD.MOV.U32 R7, RZ, RZ, R9 ;  /* 0x000000ffff077224 */ /* 0x000fc800078e0009 */
[----:B------:R-:W-:-:S04]  /*0210*/  IMAD.HI.U32 R5, R5, R7, RZ ;  /* 0x0000000705057227 */ /* 0x000fc800078e00ff */
[----:B------:R-:W-:-:S04]  /*0220*/  IMAD.MOV R5, RZ, RZ, -R5 ;  /* 0x000000ffff057224 */ /* 0x000fc800078e0a05 */
[----:B------:R-:W-:-:S05]  /*0230*/  IMAD R3, R8, R5, R7 ;  /* 0x0000000508037224 */ /* 0x000fca00078e0207 */
[----:B------:R-:W-:-:S13]  /*0240*/  ISETP.GT.U32.AND P0, PT, R8, R3, PT ;  /* 0x000000030800720c */ /* 0x000fda0003f04070 */
[----:B------:R-:W-:Y:S01]  /*0250*/  @!P0 IMAD.IADD R3, R3, 0x1, -R8 ;  /* 0x0000000103038824 */ /* 0x000fe200078e0a08 */
[----:B------:R-:W-:-:S04]  /*0260*/  ISETP.NE.AND P0, PT, R10, RZ, PT ;  /* 0x000000ff0a00720c */ /* 0x000fc80003f05270 */
[----:B------:R-:W-:-:S13]  /*0270*/  ISETP.GT.U32.AND P1, PT, R8, R3, PT ;  /* 0x000000030800720c */ /* 0x000fda0003f24070 */
[----:B------:R-:W-:-:S04]  /*0280*/  @!P1 IMAD.IADD R3, R3, 0x1, -R8 ;  /* 0x0000000103039824 */ /* 0x000fc800078e0a08 */
[----:B------:R-:W-:Y:S01]  /*0290*/  @!P2 IMAD.MOV R3, RZ, RZ, -R3 ;  /* 0x000000ffff03a224 */ /* 0x000fe200078e0a03 */
[----:B------:R-:W-:-:S04]  /*02a0*/  @!P0 LOP3.LUT R3, RZ, R10, RZ, 0x33, !PT ;  /* 0x0000000aff038212 */ /* 0x000fc800078e33ff */
[----:B------:R-:W-:Y:S02]  /*02b0*/  SHF.R.S32.HI R5, RZ, 0x1f, R3 ;  /* 0x0000001fff057819 */ /* 0x000fe40000011403 */
[----:B-1----:R-:W-:-:S04]  /*02c0*/  IADD3 R4, P0, PT, R3, UR6, RZ ;  /* 0x0000000603047c10 */ /* 0x002fc8000ff1e0ff */
[----:B------:R-:W-:-:S05]  /*02d0*/  IADD3.X R5, PT, PT, R5, UR7, RZ, P0, !PT ;  /* 0x0000000705057c10 */ /* 0x000fca00087fe4ff */
[----:B------:R-:W2:Y:S01]  /*02e0*/  LDG.E.S8 R4, desc[UR4][R4.64] ;  /* 0x0000000404047981 */ /* 0x000ea2000c1e1300 */
[----:B------:R-:W-:-:S04]  /*02f0*/  LOP3.LUT R3, R2, 0xff, RZ, 0xc0, !PT ;  /* 0x000000ff02037812 */ /* 0x000fc800078ec0ff */
[----:B--2---:R-:W-:-:S04]  /*0300*/  IADD3 R3, PT, PT, R4, -0xc2, R3 ;  /* 0xffffff3e04037810 */ /* 0x004fc80007ffe003 */
[----:B------:R-:W-:-:S05]  /*0310*/  PRMT R2, R3, 0x9910, RZ ;  /* 0x0000991003027816 */ /* 0x000fca00000000ff */
[----:B------:R-:W-:-:S05]  /*0320*/  IMAD R7, R2, 0x4ec5, RZ ;  /* 0x00004ec502077824 */ /* 0x000fca00078e02ff */
[----:B------:R-:W-:-:S04]  /*0330*/  SHF.R.S32.HI R2, RZ, 0x10, R7 ;  /* 0x00000010ff027819 */ /* 0x000fc80000011407 */
[----:B------:R-:W-:-:S04]  /*0340*/  LOP3.LUT R2, R2, 0xffff, RZ, 0xc0, !PT ;  /* 0x0000ffff02027812 */ /* 0x000fc800078ec0ff */
[----:B------:R-:W-:-:S04]  /*0350*/  SHF.R.U32.HI R2, RZ, 0xf, R2 ;  /* 0x0000000fff027819 */ /* 0x000fc80000011602 */
[----:B------:R-:W-:-:S04]  /*0360*/  LEA.HI.SX32 R2, R7, R2, 0xd ;  /* 0x0000000207027211 */ /* 0x000fc800078f6aff */
[----:B------:R-:W-:-:S05]  /*0370*/  PRMT R2, R2, 0x9910, RZ ;  /* 0x0000991002027816 */ /* 0x000fca00000000ff */
[----:B------:R-:W-:-:S04]  /*0380*/  IMAD R2, R2, 0x1a, RZ ;  /* 0x0000001a02027824 */ /* 0x000fc800078e02ff */
[----:B------:R-:W-:-:S05]  /*0390*/  IMAD.MOV R2, RZ, RZ, -R2 ;  /* 0x000000ffff027224 */ /* 0x000fca00078e0a02 */
[----:B------:R-:W-:-:S04]  /*03a0*/  PRMT R2, R2, 0x7710, RZ ;  /* 0x0000771002027816 */ /* 0x000fc800000000ff */
[----:B------:R-:W-:Y:S01]  /*03b0*/  IADD3 R2, PT, PT, R3, 0x61, R2 ;  /* 0x0000006103027810 */ /* 0x000fe20007ffe002 */
[----:B------:R-:W-:Y:S06]  /*03c0*/  BRA `(.L_x_2) ;  /* 0x0000000000b07947 */ /* 0x000fec0003800000 */
.L_x_1:
[----:B------:R-:W-:-:S05]  /*03d0*/  VIADD R3, R2, 0xffffffbf ;  /* 0xffffffbf02037836 */ /* 0x000fca0000000000 */
[----:B------:R-:W-:-:S04]  /*03e0*/  LOP3.LUT R3, R3, 0xff, RZ, 0xc0, !PT ;  /* 0x000000ff03037812 */ /* 0x000fc800078ec0ff */
[----:B------:R-:W-:-:S13]  /*03f0*/  ISETP.GT.U32.AND P0, PT, R3, 0x19, PT ;  /* 0x000000190300780c */ /* 0x000fda0003f04070 */
[----:B------:R-:W-:Y:S05]  /*0400*/  @P0 BRA `(.L_x_2) ;  /* 0x0000000000a00947 */ /* 0x000fea0003800000 */
[----:B------:R-:W0:Y:S01]  /*0410*/  LDC R10, c[0x0][0x39c] ;  /* 0x0000e700ff0a7b82 */ /* 0x000e220000000800 */
[----:B------:R-:W-:Y:S01]  /*0420*/  ISETP.GE.AND P1, PT, R0, RZ, PT ;  /* 0x000000ff0000720c */ /* 0x000fe20003f26270 */
[----:B------:R-:W1:Y:S01]  /*0430*/  LDCU.64 UR6, c[0x0][0x388] ;  /* 0x00007100ff0677ac */ /* 0x000e620008000a00 */
[----:B0-----:R-:W-:Y:S02]  /*0440*/  IABS R3, R10 ;  /* 0x0000000a00037213 */ /* 0x001fe40000000000 */
[----:B------:R-:W-:Y:S02]  /*0450*/  ISETP.NE.AND P2, PT, R10, RZ, PT ;  /* 0x000000ff0a00720c */ /* 0x000fe40003f45270 */
[----:B------:R-:W0:Y:S08]  /*0460*/  I2F.RP R7, R3 ;  /* 0x0000000300077306 */ /* 0x000e300000209400 */
[----:B0-----:R-:W0:Y:S02]  /*0470*/  MUFU.RCP R7, R7 ;  /* 0x0000000700077308 */ /* 0x001e240000001000 */
[----:B0-----:R-:W-:-:S06]  /*0480*/  VIADD R4, R7, 0xffffffe ;  /* 0x0ffffffe07047836 */ /* 0x001fcc0000000000 */
[----:B------:R0:W2:Y:S02]  /*0490*/  F2I.FTZ.U32.TRUNC.NTZ R5, R4 ;  /* 0x0000000400057305 */ /* 0x0000a4000021f000 */
[----:B0-----:R-:W-:Y:S02]  /*04a0*/  IMAD.MOV.U32 R4, RZ, RZ, RZ ;  /* 0x000000ffff047224 */ /* 0x001fe400078e00ff */
[----:B--2---:R-:W-:-:S04]  /*04b0*/  IMAD.MOV R8, RZ, RZ, -R5 ;  /* 0x000000ffff087224 */ /* 0x004fc800078e0a05 */
[----:B------:R-:W-:Y:S01]  /*04c0*/  IMAD R9, R8, R3, RZ ;  /* 0x0000000308097224 */ /* 0x000fe200078e02ff */
[----:B------:R-:W-:-:S03]  /*04d0*/  IABS R8, R0 ;  /* 0x0000000000087213 */ /* 0x000fc60000000000 */
[----:B------:R-:W-:-:S06]  /*04e0*/  IMAD.HI.U32 R9, R5, R9, R4 ;  /* 0x0000000905097227 */ /* 0x000fcc00078e0004 */
[----:B------:R-:W-:-:S04]  /*04f0*/  IMAD.HI.U32 R9, R9, R8, RZ ;  /* 0x0000000809097227 */ /* 0x000fc800078e00ff */
[----:B------:R-:W-:-:S04]  /*0500*/  IMAD.MOV R9, RZ, RZ, -R9 ;  /* 0x000000ffff097224 */ /* 0x000fc800078e0a09 */
[----:B------:R-:W-:-:S05]  /*0510*/  IMAD R4, R3, R9, R8 ;  /* 0x0000000903047224 */ /* 0x000fca00078e0208 */
[----:B------:R-:W-:-:S13]  /*0520*/  ISETP.GT.U32.AND P0, PT, R3, R4, PT ;  /* 0x000000040300720c */ /* 0x000fda0003f04070 */
[----:B------:R-:W-:-:S05]  /*0530*/  @!P0 IMAD.IADD R4, R4, 0x1, -R3 ;  /* 0x0000000104048824 */ /* 0x000fca00078e0a03 */
        /* <DEDUP_REMOVED lines=20> */
[----:B------:R-:W-:-:S07]  /*0680*/  IADD3 R2, PT, PT, R2, 0x41, R3 ;  /* 0x0000004102027810 */ /* 0x000fce0007ffe003 */
.L_x_2:
[----:B------:R-:W-:Y:S05]  /*0690*/  BSYNC.RECONVERGENT B0 ;  /* 0x0000000000007941 */ /* 0x000fea0003800200 */
.L_x_0:
[----:B------:R-:W0:Y:S02]  /*06a0*/  LDCU.64 UR6, c[0x0][0x390] ;  /* 0x00007200ff0677ac */ /* 0x000e240008000a00 */
[----:B0-----:R-:W-:-:S04]  /*06b0*/  IADD3 R4, P0, PT, R0, UR6, RZ ;  /* 0x0000000600047c10 */ /* 0x001fc8000ff1e0ff */
[----:B------:R-:W-:-:S05]  /*06c0*/  IADD3.X R5, PT, PT, R6, UR7, RZ, P0, !PT ;  /* 0x0000000706057c10 */ /* 0x000fca00087fe4ff */
[----:B------:R-:W-:Y:S01]  /*06d0*/  STG.E.U8 desc[UR4][R4.64], R2 ;  /* 0x0000000204007986 */ /* 0x000fe2000c101104 */
[----:B------:R-:W-:Y:S05]  /*06e0*/  EXIT ;  /* 0x000000000000794d */ /* 0x000fea0003800000 */
.L_x_3:
[----:B------:R-:W-:-:S00]  /*06f0*/  BRA `(.L_x_3) ;  /* 0xfffffffc00fc7947 */ /* 0x000fc0000383ffff */
[----:B------:R-:W-:-:S00]  /*0700*/  NOP ;  /* 0x0000000000007918 */ /* 0x000fc00000000000 */
[----:B------:R-:W-:-:S00]  /*0710*/  NOP ;  /* 0x0000000000007918 */ /* 0x000fc00000000000 */
[----:B------:R-:W-:-:S00]  /*0720*/  NOP ;  /* 0x0000000000007918 */ /* 0x000fc00000000000 */
[----:B------:R-:W-:-:S00]  /*0730*/  NOP ;  /* 0x0000000000007918 */ /* 0x000fc00000000000 */
[----:B------:R-:W-:-:S00]  /*0740*/  NOP ;  /* 0x0000000000007918 */ /* 0x000fc00000000000 */
[----:B------:R-:W-:-:S00]  /*0750*/  NOP ;  /* 0x0000000000007918 */ /* 0x000fc00000000000 */
[----:B------:R-:W-:-:S00]  /*0760*/  NOP ;  /* 0x0000000000007918 */ /* 0x000fc00000000000 */
[----:B------:R-:W-:-:S00]  /*0770*/  NOP ;  /* 0x0000000000007918 */ /* 0x000fc00000000000 */
.L_x_4:


//--------------------- .nv.shared.reserved.0     --------------------------
	.section	.nv.shared.reserved.0,"aw",@nobits
	.weak		__nv_reservedSMEM_offset_0_alias
	.size		__nv_reservedSMEM_offset_0_alias, 0, 64
	.other		__nv_reservedSMEM_offset_0_alias,@"STO_CUDA_RESERVED_SHARED STV_DEFAULT"
__nv_reservedSMEM_offset_0_alias:
	.zero		0
	.zero		64


//--------------------- .nv.constant0._Z14encrypt_kernelPKcS0_Pcii --------------------------
	.section	.nv.constant0._Z14encrypt_kernelPKcS0_Pcii,"a",@progbits
	.sectionflags	@""
	.align	4
.nv.constant0._Z14encrypt_kernelPKcS0_Pcii:
	.zero		928


//--------------------- SYMBOLS --------------------------

	.type		.nv.reservedSmem.offset0,@object
	.size		.nv.reservedSmem.offset0,0x4
